	.headerflags	@"EF_CUDA_TEXMODE_UNIFIED EF_CUDA_64BIT_ADDRESS EF_CUDA_ACCELERATORS EF_CUDA_SM90 EF_CUDA_VIRTUAL_SM(EF_CUDA_SM90)"
	.elftype	@"ET_EXEC"


//--------------------- .nv.info                  --------------------------
	.section	.nv.info,"",@"SHT_CUDA_INFO"
	.align	4


	//----- nvinfo : EIATTR_REGCOUNT
	.align		4
        /*0000*/ 	.byte	0x04, 0x2f
        /*0002*/ 	.short	(.L_1 - .L_0)
	.align		4
.L_0:
        /*0004*/ 	.word	index@(triton_poi_fused_cat_convolution_relu_22)
        /*0008*/ 	.word	0x0000001c


	//----- nvinfo : EIATTR_MIN_STACK_SIZE
	.align		4
.L_1:
        /*000c*/ 	.byte	0x04, 0x12
        /*000e*/ 	.short	(.L_3 - .L_2)
	.align		4
.L_2:
        /*0010*/ 	.word	index@(triton_poi_fused_cat_convolution_relu_22)
        /*0014*/ 	.word	0x00000000


	//----- nvinfo : EIATTR_FRAME_SIZE
	.align		4
.L_3:
        /*0018*/ 	.byte	0x04, 0x11
        /*001a*/ 	.short	(.L_5 - .L_4)
	.align		4
.L_4:
        /*001c*/ 	.word	index@(triton_poi_fused_cat_convolution_relu_22)
        /*0020*/ 	.word	0x00000000


	//----- nvinfo : EIATTR_MIN_STACK_SIZE
	.align		4
.L_5:
        /*0024*/ 	.byte	0x04, 0x12
        /*0026*/ 	.short	(.L_7 - .L_6)
	.align		4
.L_6:
        /*0028*/ 	.word	index@(triton_poi_fused_cat_convolution_relu_22)
        /*002c*/ 	.word	0x00000000
.L_7:


//--------------------- .nv.info.triton_poi_fused_cat_convolution_relu_22 --------------------------
	.section	.nv.info.triton_poi_fused_cat_convolution_relu_22,"",@"SHT_CUDA_INFO"
	.sectionflags	@""
	.align	4


	//----- nvinfo : EIATTR_CUDA_API_VERSION
	.align		4
        /*0000*/ 	.byte	0x04, 0x37
        /*0002*/ 	.short	(.L_9 - .L_8)
.L_8:
        /*0004*/ 	.word	0x0000007c


	//----- nvinfo : EIATTR_KPARAM_INFO
	.align		4
.L_9:
        /*0008*/ 	.byte	0x04, 0x17
        /*000a*/ 	.short	(.L_11 - .L_10)
.L_10:
        /*000c*/ 	.word	0x00000000
        /*0010*/ 	.short	0x0003
        /*0012*/ 	.short	0x0018
        /*0014*/ 	.byte	0x00, 0xf0, 0x11, 0x00


	//----- nvinfo : EIATTR_KPARAM_INFO
	.align		4
.L_11:
        /*0018*/ 	.byte	0x04, 0x17
        /*001a*/ 	.short	(.L_13 - .L_12)
.L_12:
        /*001c*/ 	.word	0x00000000
        /*0020*/ 	.short	0x0002
        /*0022*/ 	.short	0x0010
        /*0024*/ 	.byte	0x00, 0xf4, 0x21, 0x00


	//----- nvinfo : EIATTR_KPARAM_INFO
	.align		4
.L_13:
        /*0028*/ 	.byte	0x04, 0x17
        /*002a*/ 	.short	(.L_15 - .L_14)
.L_14:
        /*002c*/ 	.word	0x00000000
        /*0030*/ 	.short	0x0001
        /*0032*/ 	.short	0x0008
        /*0034*/ 	.byte	0x00, 0xf4, 0x21, 0x00


	//----- nvinfo : EIATTR_KPARAM_INFO
	.align		4
.L_15:
        /*0038*/ 	.byte	0x04, 0x17
        /*003a*/ 	.short	(.L_17 - .L_16)
.L_16:
        /*003c*/ 	.word	0x00000000
        /*0040*/ 	.short	0x0000
        /*0042*/ 	.short	0x0000
        /*0044*/ 	.byte	0x00, 0xf4, 0x21, 0x00


	//----- nvinfo : EIATTR_SPARSE_MMA_MASK
	.align		4
.L_17:
        /*0048*/ 	.byte	0x03, 0x50
        /*004a*/ 	.short	0x0000


	//----- nvinfo : EIATTR_MAXREG_COUNT
	.align		4
        /*004c*/ 	.byte	0x03, 0x1b
        /*004e*/ 	.short	0x00ff


	//----- nvinfo : EIATTR_EXIT_INSTR_OFFSETS
	.align		4
        /*0050*/ 	.byte	0x04, 0x1c
        /*0052*/ 	.short	(.L_19 - .L_18)


	//   ....[0]....
.L_18:
        /*0054*/ 	.word	0x00000480


	//----- nvinfo : EIATTR_REQNTID
	.align		4
.L_19:
        /*0058*/ 	.byte	0x04, 0x10
        /*005a*/ 	.short	(.L_21 - .L_20)
.L_20:
        /*005c*/ 	.word	0x00000080
        /*0060*/ 	.word	0x00000001
        /*0064*/ 	.word	0x00000001


	//----- nvinfo : EIATTR_CBANK_PARAM_SIZE
	.align		4
.L_21:
        /*0068*/ 	.byte	0x03, 0x19
        /*006a*/ 	.short	0x001c


	//----- nvinfo : EIATTR_PARAM_CBANK
	.align		4
        /*006c*/ 	.byte	0x04, 0x0a
        /*006e*/ 	.short	(.L_23 - .L_22)
	.align		4
.L_22:
        /*0070*/ 	.word	index@(.nv.constant0.triton_poi_fused_cat_convolution_relu_22)
        /*0074*/ 	.short	0x0210
        /*0076*/ 	.short	0x001c


	//----- nvinfo : EIATTR_SW_WAR
	.align		4
.L_23:
        /*0078*/ 	.byte	0x04, 0x36
        /*007a*/ 	.short	(.L_25 - .L_24)
.L_24:
        /*007c*/ 	.word	0x00000008
.L_25:


//--------------------- .nv.callgraph             --------------------------
	.section	.nv.callgraph,"",@"SHT_CUDA_CALLGRAPH"
	.align	4
	.sectionentsize	8
	.align		4
        /*0000*/ 	.word	0x00000000
	.align		4
        /*0004*/ 	.word	0xffffffff
	.align		4
        /*0008*/ 	.word	0x00000000
	.align		4
        /*000c*/ 	.word	0xfffffffe
	.align		4
        /*0010*/ 	.word	0x00000000
	.align		4
        /*0014*/ 	.word	0xfffffffd
	.align		4
        /*0018*/ 	.word	0x00000000
	.align		4
        /*001c*/ 	.word	0xfffffffc


//--------------------- .text.triton_poi_fused_cat_convolution_relu_22 --------------------------
	.section	.text.triton_poi_fused_cat_convolution_relu_22,"ax",@progbits
	.align	128
        .global         triton_poi_fused_cat_convolution_relu_22
        .type           triton_poi_fused_cat_convolution_relu_22,@function
        .size           triton_poi_fused_cat_convolution_relu_22,(.L_x_1 - triton_poi_fused_cat_convolution_relu_22)
        .other          triton_poi_fused_cat_convolution_relu_22,@"STO_CUDA_ENTRY STV_DEFAULT"
triton_poi_fused_cat_convolution_relu_22:
.text.triton_poi_fused_cat_convolution_relu_22:
[----:B------:R-:W-:Y:S01]  /*0000*/  LDC R1, c[0x0][0x28] ;  /* 0x00000a00ff017b82 */ /* 0x000fe20000000800 */
[----:B------:R-:W1:Y:S07]  /*0010*/  S2R R0, SR_TID.X ;  /* 0x0000000000007919 */ /* 0x000e6e0000002100 */
[----:B------:R-:W2:Y:S01]  /*0020*/  LDC.64 R2, c[0x0][0x210] ;  /* 0x00008400ff027b82 */ /* 0x000ea20000000a00 */
[----:B------:R-:W-:Y:S01]  /*0030*/  ULDC.64 UR4, c[0x0][0x208] ;  /* 0x0000820000047ab9 */ /* 0x000fe20000000a00 */
[----:B------:R-:W3:Y:S06]  /*0040*/  S2R R7, SR_CTAID.X ;  /* 0x0000000000077919 */ /* 0x000eec0000002500 */
[----:B------:R-:W4:Y:S01]  /*0050*/  LDC.64 R8, c[0x0][0x218] ;  /* 0x00008600ff087b82 */ /* 0x000f220000000a00 */
[----:B-1----:R-:W-:Y:S01]  /*0060*/  IMAD.SHL.U32 R0, R0, 0x4, RZ ;  /* 0x0000000400007824 */ /* 0x002fe200078e00ff */
[----:B---3--:R-:W-:-:S04]  /*0070*/  SHF.R.S32.HI R5, RZ, 0x15, R7 ;  /* 0x00000015ff057819 */ /* 0x008fc80000011407 */
[----:B------:R-:W-:Y:S02]  /*0080*/  LOP3.LUT R0, R0, 0x1fc, RZ, 0xc0, !PT ;  /* 0x000001fc00007812 */ /* 0x000fe400078ec0ff */
[----:B------:R-:W-:-:S03]  /*0090*/  SGXT R5, R5, 0x1 ;  /* 0x000000010505781a */ /* 0x000fc60000000200 */
[----:B------:R-:W-:-:S04]  /*00a0*/  IMAD R12, R7, 0x400, R0 ;  /* 0x00000400070c7824 */ /* 0x000fc800078e0200 */
[C---:B------:R-:W-:Y:S01]  /*00b0*/  VIADD R0, R12.reuse, 0x200 ;  /* 0x000002000c007836 */ /* 0x040fe20000000000 */
[----:B------:R-:W-:Y:S01]  /*00c0*/  LEA.HI R4, R5, R12, RZ, 0xc ;  /* 0x0000000c05047211 */ /* 0x000fe200078f60ff */
[----:B--2---:R-:W-:-:S03]  /*00d0*/  IMAD.WIDE R2, R12, 0x4, R2 ;  /* 0x000000040c027825 */ /* 0x004fc600078e0202 */
[----:B------:R-:W-:Y:S02]  /*00e0*/  SHF.R.S32.HI R4, RZ, 0xc, R4 ;  /* 0x0000000cff047819 */ /* 0x000fe40000011404 */
[----:B------:R-:W-:Y:S02]  /*00f0*/  LEA.HI R5, R5, R0, RZ, 0xc ;  /* 0x0000000005057211 */ /* 0x000fe400078f60ff */
[----:B------:R-:W-:Y:S02]  /*0100*/  LEA.HI R6, R4, R4, RZ, 0x5 ;  /* 0x0000000404067211 */ /* 0x000fe400078f28ff */
[----:B------:R-:W-:Y:S02]  /*0110*/  SHF.R.S32.HI R5, RZ, 0xc, R5 ;  /* 0x0000000cff057819 */ /* 0x000fe40000011405 */
[----:B------:R-:W-:Y:S02]  /*0120*/  LOP3.LUT R7, R6, 0xffffffe0, RZ, 0xc0, !PT ;  /* 0xffffffe006077812 */ /* 0x000fe400078ec0ff */
[----:B------:R-:W-:-:S03]  /*0130*/  LEA.HI R6, R5, R5, RZ, 0x5 ;  /* 0x0000000505067211 */ /* 0x000fc600078f28ff */
[----:B------:R-:W-:Y:S01]  /*0140*/  IMAD.IADD R7, R4, 0x1, -R7 ;  /* 0x0000000104077824 */ /* 0x000fe200078e0a07 */
[----:B------:R-:W-:-:S03]  /*0150*/  LOP3.LUT R6, R6, 0xffffffe0, RZ, 0xc0, !PT ;  /* 0xffffffe006067812 */ /* 0x000fc600078ec0ff */
[----:B----4-:R-:W-:-:S04]  /*0160*/  IMAD.WIDE R16, R7, 0x4, R8 ;  /* 0x0000000407107825 */ /* 0x010fc800078e0208 */
[----:B------:R-:W-:Y:S01]  /*0170*/  IMAD.IADD R19, R5, 0x1, -R6 ;  /* 0x0000000105137824 */ /* 0x000fe200078e0a06 */
[----:B------:R1:W2:Y:S04]  /*0180*/  LDG.E.EL R14, desc[UR4][R16.64] ;  /* 0x00000004100e7981 */ /* 0x0002a8000c2e1900 */
[----:B------:R-:W2:Y:S01]  /*0190*/  LDG.E.128 R4, desc[UR4][R2.64] ;  /* 0x0000000402047981 */ /* 0x000ea2000c1e1d00 */
[----:B------:R-:W-:-:S03]  /*01a0*/  IMAD.WIDE R18, R19, 0x4, R8 ;  /* 0x0000000413127825 */ /* 0x000fc600078e0208 */
[----:B------:R-:W3:Y:S04]  /*01b0*/  LDG.E.128 R8, desc[UR4][R2.64+0x800] ;  /* 0x0008000402087981 */ /* 0x000ee8000c1e1d00 */
[----:B------:R4:W3:Y:S01]  /*01c0*/  LDG.E.EL R15, desc[UR4][R18.64] ;  /* 0x00000004120f7981 */ /* 0x0008e2000c2e1900 */
[----:B------:R-:W-:-:S04]  /*01d0*/  SHF.R.S32.HI R13, RZ, 0x1f, R12 ;  /* 0x0000001fff0d7819 */ /* 0x000fc8000001140c */
[----:B------:R-:W-:-:S04]  /*01e0*/  LEA.HI R13, R13, R12, RZ, 0x11 ;  /* 0x0000000c0d0d7211 */ /* 0x000fc800078f88ff */
[----:B------:R-:W-:Y:S02]  /*01f0*/  LOP3.LUT R23, R13, 0xfffe0000, RZ, 0xc0, !PT ;  /* 0xfffe00000d177812 */ /* 0x000fe400078ec0ff */
[----:B-1----:R-:W-:-:S03]  /*0200*/  SHF.R.S32.HI R17, RZ, 0x11, R13 ;  /* 0x00000011ff117819 */ /* 0x002fc6000001140d */
[----:B------:R-:W-:-:S04]  /*0210*/  IMAD.IADD R12, R12, 0x1, -R23 ;  /* 0x000000010c0c7824 */ /* 0x000fc800078e0a17 */
[----:B------:R-:W-:Y:S02]  /*0220*/  IMAD R17, R17, 0xa0000, R12 ;  /* 0x000a000011117824 */ /* 0x000fe400078e020c */
[----:B------:R-:W1:Y:S01]  /*0230*/  LDC.64 R12, c[0x0][0x220] ;  /* 0x00008800ff0c7b82 */ /* 0x000e620000000a00 */
[----:B------:R-:W-:-:S04]  /*0240*/  SHF.R.S32.HI R21, RZ, 0x1f, R0 ;  /* 0x0000001fff157819 */ /* 0x000fc80000011400 */
[----:B------:R-:W-:-:S04]  /*0250*/  LEA.HI R21, R21, R0, RZ, 0x11 ;  /* 0x0000000015157211 */ /* 0x000fc800078f88ff */
[----:B------:R-:W-:Y:S02]  /*0260*/  LOP3.LUT R25, R21, 0xfffe0000, RZ, 0xc0, !PT ;  /* 0xfffe000015197812 */ /* 0x000fe400078ec0ff */
[----:B----4-:R-:W-:-:S03]  /*0270*/  SHF.R.S32.HI R19, RZ, 0x11, R21 ;  /* 0x00000011ff137819 */ /* 0x010fc60000011415 */
[----:B------:R-:W-:-:S04]  /*0280*/  IMAD.IADD R0, R0, 0x1, -R25 ;  /* 0x0000000100007824 */ /* 0x000fc800078e0a19 */
[----:B------:R-:W-:Y:S01]  /*0290*/  IMAD R19, R19, 0xa0000, R0 ;  /* 0x000a000013137824 */ /* 0x000fe200078e0200 */
[CC--:B--2---:R-:W-:Y:S01]  /*02a0*/  FSETP.GEU.AND P6, PT, R5.reuse, -R14.reuse, PT ;  /* 0x8000000e0500720b */ /* 0x0c4fe20003fce000 */
[--C-:B------:R-:W-:Y:S01]  /*02b0*/  FADD R5, R5, R14.reuse ;  /* 0x0000000e05057221 */ /* 0x100fe20000000000 */
[CC--:B------:R-:W-:Y:S01]  /*02c0*/  FSETP.GEU.AND P0, PT, R6.reuse, -R14.reuse, PT ;  /* 0x8000000e0600720b */ /* 0x0c0fe20003f0e000 */
[--C-:B------:R-:W-:Y:S01]  /*02d0*/  FADD R6, R6, R14.reuse ;  /* 0x0000000e06067221 */ /* 0x100fe20000000000 */
[-C--:B------:R-:W-:Y:S02]  /*02e0*/  FSETP.GEU.AND P1, PT, R7, -R14.reuse, PT ;  /* 0x8000000e0700720b */ /* 0x080fe40003f2e000 */
[----:B------:R-:W-:Y:S01]  /*02f0*/  SEL R5, R5, RZ, P6 ;  /* 0x000000ff05057207 */ /* 0x000fe20003000000 */
[--C-:B------:R-:W-:Y:S01]  /*0300*/  FADD R7, R7, R14.reuse ;  /* 0x0000000e07077221 */ /* 0x100fe20000000000 */
[C---:B------:R-:W-:Y:S01]  /*0310*/  FSETP.GEU.AND P2, PT, R4.reuse, -R14, PT ;  /* 0x8000000e0400720b */ /* 0x040fe20003f4e000 */
[----:B------:R-:W-:Y:S01]  /*0320*/  FADD R4, R4, R14 ;  /* 0x0000000e04047221 */ /* 0x000fe20000000000 */
[CC--:B---3--:R-:W-:Y:S01]  /*0330*/  FSETP.GEU.AND P3, PT, R9.reuse, -R15.reuse, PT ;  /* 0x8000000f0900720b */ /* 0x0c8fe20003f6e000 */
[--C-:B------:R-:W-:Y:S01]  /*0340*/  FADD R9, R9, R15.reuse ;  /* 0x0000000f09097221 */ /* 0x100fe20000000000 */
[CC--:B------:R-:W-:Y:S01]  /*0350*/  FSETP.GEU.AND P4, PT, R10.reuse, -R15.reuse, PT ;  /* 0x8000000f0a00720b */ /* 0x0c0fe20003f8e000 */
[--C-:B------:R-:W-:Y:S01]  /*0360*/  FADD R10, R10, R15.reuse ;  /* 0x0000000f0a0a7221 */ /* 0x100fe20000000000 */
[CC--:B------:R-:W-:Y:S01]  /*0370*/  FSETP.GEU.AND P5, PT, R11.reuse, -R15.reuse, PT ;  /* 0x8000000f0b00720b */ /* 0x0c0fe20003fae000 */
[--C-:B------:R-:W-:Y:S01]  /*0380*/  FADD R11, R11, R15.reuse ;  /* 0x0000000f0b0b7221 */ /* 0x100fe20000000000 */
[C---:B------:R-:W-:Y:S01]  /*0390*/  FSETP.GEU.AND P6, PT, R8.reuse, -R15, PT ;  /* 0x8000000f0800720b */ /* 0x040fe20003fce000 */
[----:B------:R-:W-:Y:S01]  /*03a0*/  FADD R8, R8, R15 ;  /* 0x0000000f08087221 */ /* 0x000fe20000000000 */
[----:B------:R-:W-:Y:S01]  /*03b0*/  SEL R6, R6, RZ, P0 ;  /* 0x000000ff06067207 */ /* 0x000fe20000000000 */
[----:B-1----:R-:W-:Y:S01]  /*03c0*/  IMAD.WIDE R14, R17, 0x4, R12 ;  /* 0x00000004110e7825 */ /* 0x002fe200078e020c */
[----:B------:R-:W-:-:S02]  /*03d0*/  SEL R7, R7, RZ, P1 ;  /* 0x000000ff07077207 */ /* 0x000fc40000800000 */
[----:B------:R-:W-:Y:S02]  /*03e0*/  SEL R4, R4, RZ, P2 ;  /* 0x000000ff04047207 */ /* 0x000fe40001000000 */
[----:B------:R-:W-:Y:S02]  /*03f0*/  SEL R9, R9, RZ, P3 ;  /* 0x000000ff09097207 */ /* 0x000fe40001800000 */
[----:B------:R-:W-:Y:S02]  /*0400*/  SEL R10, R10, RZ, P4 ;  /* 0x000000ff0a0a7207 */ /* 0x000fe40002000000 */
[----:B------:R-:W-:Y:S02]  /*0410*/  SEL R11, R11, RZ, P5 ;  /* 0x000000ff0b0b7207 */ /* 0x000fe40002800000 */
[----:B------:R-:W-:Y:S01]  /*0420*/  SEL R8, R8, RZ, P6 ;  /* 0x000000ff08087207 */ /* 0x000fe20003000000 */
[----:B------:R-:W-:Y:S01]  /*0430*/  IMAD.WIDE R12, R19, 0x4, R12 ;  /* 0x00000004130c7825 */ /* 0x000fe200078e020c */
[----:B------:R-:W-:Y:S04]  /*0440*/  STG.E.128 desc[UR4][R2.64], R4 ;  /* 0x0000000402007986 */ /* 0x000fe8000c101d04 */
[----:B------:R-:W-:Y:S04]  /*0450*/  STG.E.128 desc[UR4][R2.64+0x800], R8 ;  /* 0x0008000802007986 */ /* 0x000fe8000c101d04 */
[----:B------:R-:W-:Y:S04]  /*0460*/  STG.E.128 desc[UR4][R14.64], R4 ;  /* 0x000000040e007986 */ /* 0x000fe8000c101d04 */
[----:B------:R-:W-:Y:S01]  /*0470*/  STG.E.128 desc[UR4][R12.64], R8 ;  /* 0x000000080c007986 */ /* 0x000fe2000c101d04 */
[----:B------:R-:W-:Y:S05]  /*0480*/  EXIT ;  /* 0x000000000000794d */ /* 0x000fea0003800000 */
.L_x_0:
[----:B------:R-:W-:-:S00]  /*0490*/  BRA `(.L_x_0) ;  /* 0xfffffffc00fc7947 */ /* 0x000fc0000383ffff */
[----:B------:R-:W-:-:S00]  /*04a0*/  NOP ;  /* 0x0000000000007918 */ /* 0x000fc00000000000 */
        /* <DEDUP_REMOVED lines=13> */
.L_x_1:


//--------------------- .nv.constant0.triton_poi_fused_cat_convolution_relu_22 --------------------------
	.section	.nv.constant0.triton_poi_fused_cat_convolution_relu_22,"a",@progbits
	.sectionflags	@""
	.align	4
.nv.constant0.triton_poi_fused_cat_convolution_relu_22:
	.zero		556
